	.headerflags	@"EF_CUDA_TEXMODE_UNIFIED EF_CUDA_64BIT_ADDRESS EF_CUDA_ACCELERATORS EF_CUDA_SM90 EF_CUDA_VIRTUAL_SM(EF_CUDA_SM90)"
	.elftype	@"ET_EXEC"


//--------------------- .nv.info                  --------------------------
	.section	.nv.info,"",@"SHT_CUDA_INFO"
	.align	4


	//----- nvinfo : EIATTR_REGCOUNT
	.align		4
        /*0000*/ 	.byte	0x04, 0x2f
        /*0002*/ 	.short	(.L_1 - .L_0)
	.align		4
.L_0:
        /*0004*/ 	.word	index@(triton_poi_fused_max_pool2d_with_indices_14)
        /*0008*/ 	.word	0x0000001a


	//----- nvinfo : EIATTR_MIN_STACK_SIZE
	.align		4
.L_1:
        /*000c*/ 	.byte	0x04, 0x12
        /*000e*/ 	.short	(.L_3 - .L_2)
	.align		4
.L_2:
        /*0010*/ 	.word	index@(triton_poi_fused_max_pool2d_with_indices_14)
        /*0014*/ 	.word	0x00000000


	//----- nvinfo : EIATTR_FRAME_SIZE
	.align		4
.L_3:
        /*0018*/ 	.byte	0x04, 0x11
        /*001a*/ 	.short	(.L_5 - .L_4)
	.align		4
.L_4:
        /*001c*/ 	.word	index@(triton_poi_fused_max_pool2d_with_indices_14)
        /*0020*/ 	.word	0x00000000


	//----- nvinfo : EIATTR_MIN_STACK_SIZE
	.align		4
.L_5:
        /*0024*/ 	.byte	0x04, 0x12
        /*0026*/ 	.short	(.L_7 - .L_6)
	.align		4
.L_6:
        /*0028*/ 	.word	index@(triton_poi_fused_max_pool2d_with_indices_14)
        /*002c*/ 	.word	0x00000000
.L_7:


//--------------------- .nv.info.triton_poi_fused_max_pool2d_with_indices_14 --------------------------
	.section	.nv.info.triton_poi_fused_max_pool2d_with_indices_14,"",@"SHT_CUDA_INFO"
	.sectionflags	@""
	.align	4


	//----- nvinfo : EIATTR_CUDA_API_VERSION
	.align		4
        /*0000*/ 	.byte	0x04, 0x37
        /*0002*/ 	.short	(.L_9 - .L_8)
.L_8:
        /*0004*/ 	.word	0x0000007c


	//----- nvinfo : EIATTR_KPARAM_INFO
	.align		4
.L_9:
        /*0008*/ 	.byte	0x04, 0x17
        /*000a*/ 	.short	(.L_11 - .L_10)
.L_10:
        /*000c*/ 	.word	0x00000000
        /*0010*/ 	.short	0x0003
        /*0012*/ 	.short	0x0018
        /*0014*/ 	.byte	0x00, 0xf0, 0x11, 0x00


	//----- nvinfo : EIATTR_KPARAM_INFO
	.align		4
.L_11:
        /*0018*/ 	.byte	0x04, 0x17
        /*001a*/ 	.short	(.L_13 - .L_12)
.L_12:
        /*001c*/ 	.word	0x00000000
        /*0020*/ 	.short	0x0002
        /*0022*/ 	.short	0x0010
        /*0024*/ 	.byte	0x00, 0xf4, 0x21, 0x00


	//----- nvinfo : EIATTR_KPARAM_INFO
	.align		4
.L_13:
        /*0028*/ 	.byte	0x04, 0x17
        /*002a*/ 	.short	(.L_15 - .L_14)
.L_14:
        /*002c*/ 	.word	0x00000000
        /*0030*/ 	.short	0x0001
        /*0032*/ 	.short	0x0008
        /*0034*/ 	.byte	0x00, 0xf4, 0x21, 0x00


	//----- nvinfo : EIATTR_KPARAM_INFO
	.align		4
.L_15:
        /*0038*/ 	.byte	0x04, 0x17
        /*003a*/ 	.short	(.L_17 - .L_16)
.L_16:
        /*003c*/ 	.word	0x00000000
        /*0040*/ 	.short	0x0000
        /*0042*/ 	.short	0x0000
        /*0044*/ 	.byte	0x00, 0xf4, 0x21, 0x00


	//----- nvinfo : EIATTR_SPARSE_MMA_MASK
	.align		4
.L_17:
        /*0048*/ 	.byte	0x03, 0x50
        /*004a*/ 	.short	0x0000


	//----- nvinfo : EIATTR_MAXREG_COUNT
	.align		4
        /*004c*/ 	.byte	0x03, 0x1b
        /*004e*/ 	.short	0x00ff


	//----- nvinfo : EIATTR_EXIT_INSTR_OFFSETS
	.align		4
        /*0050*/ 	.byte	0x04, 0x1c
        /*0052*/ 	.short	(.L_19 - .L_18)


	//   ....[0]....
.L_18:
        /*0054*/ 	.word	0x00000ba0


	//   ....[1]....
        /*0058*/ 	.word	0x00000bc0


	//----- nvinfo : EIATTR_REQNTID
	.align		4
.L_19:
        /*005c*/ 	.byte	0x04, 0x10
        /*005e*/ 	.short	(.L_21 - .L_20)
.L_20:
        /*0060*/ 	.word	0x00000080
        /*0064*/ 	.word	0x00000001
        /*0068*/ 	.word	0x00000001


	//----- nvinfo : EIATTR_CBANK_PARAM_SIZE
	.align		4
.L_21:
        /*006c*/ 	.byte	0x03, 0x19
        /*006e*/ 	.short	0x001c


	//----- nvinfo : EIATTR_PARAM_CBANK
	.align		4
        /*0070*/ 	.byte	0x04, 0x0a
        /*0072*/ 	.short	(.L_23 - .L_22)
	.align		4
.L_22:
        /*0074*/ 	.word	index@(.nv.constant0.triton_poi_fused_max_pool2d_with_indices_14)
        /*0078*/ 	.short	0x0210
        /*007a*/ 	.short	0x001c


	//----- nvinfo : EIATTR_SW_WAR
	.align		4
.L_23:
        /*007c*/ 	.byte	0x04, 0x36
        /*007e*/ 	.short	(.L_25 - .L_24)
.L_24:
        /*0080*/ 	.word	0x00000008
.L_25:


//--------------------- .nv.callgraph             --------------------------
	.section	.nv.callgraph,"",@"SHT_CUDA_CALLGRAPH"
	.align	4
	.sectionentsize	8
	.align		4
        /*0000*/ 	.word	0x00000000
	.align		4
        /*0004*/ 	.word	0xffffffff
	.align		4
        /*0008*/ 	.word	0x00000000
	.align		4
        /*000c*/ 	.word	0xfffffffe
	.align		4
        /*0010*/ 	.word	0x00000000
	.align		4
        /*0014*/ 	.word	0xfffffffd
	.align		4
        /*0018*/ 	.word	0x00000000
	.align		4
        /*001c*/ 	.word	0xfffffffc


//--------------------- .text.triton_poi_fused_max_pool2d_with_indices_14 --------------------------
	.section	.text.triton_poi_fused_max_pool2d_with_indices_14,"ax",@progbits
	.align	128
        .global         triton_poi_fused_max_pool2d_with_indices_14
        .type           triton_poi_fused_max_pool2d_with_indices_14,@function
        .size           triton_poi_fused_max_pool2d_with_indices_14,(.L_x_1 - triton_poi_fused_max_pool2d_with_indices_14)
        .other          triton_poi_fused_max_pool2d_with_indices_14,@"STO_CUDA_ENTRY STV_DEFAULT"
triton_poi_fused_max_pool2d_with_indices_14:
.text.triton_poi_fused_max_pool2d_with_indices_14:
[----:B------:R-:W0:Y:S02]  /*0000*/  LDC R1, c[0x0][0x28] ;  /* 0x00000a00ff017b82 */ /* 0x000e240000000800 */
[----:B------:R-:W1:Y:S01]  /*0010*/  S2R R0, SR_TID.X ;  /* 0x0000000000007919 */ /* 0x000e620000002100 */
[----:B------:R-:W-:Y:S01]  /*0020*/  IMAD.MOV.U32 R2, RZ, RZ, RZ ;  /* 0x000000ffff027224 */ /* 0x000fe200078e00ff */
[----:B------:R-:W-:Y:S01]  /*0030*/  ULDC.64 UR4, c[0x0][0x208] ;  /* 0x0000820000047ab9 */ /* 0x000fe20000000a00 */
[----:B------:R-:W-:Y:S01]  /*0040*/  IMAD.MOV.U32 R6, RZ, RZ, RZ ;  /* 0x000000ffff067224 */ /* 0x000fe200078e00ff */
[----:B------:R-:W2:Y:S01]  /*0050*/  S2R R3, SR_CTAID.X ;  /* 0x0000000000037919 */ /* 0x000ea20000002500 */
[----:B------:R-:W-:Y:S01]  /*0060*/  CS2R R14, SRZ ;  /* 0x00000000000e7805 */ /* 0x000fe2000001ff00 */
[----:B------:R-:W-:Y:S01]  /*0070*/  ULDC.64 UR6, c[0x0][0x220] ;  /* 0x0000880000067ab9 */ /* 0x000fe20000000a00 */
[----:B-1----:R-:W-:Y:S01]  /*0080*/  IMAD.SHL.U32 R0, R0, 0x2, RZ ;  /* 0x0000000200007824 */ /* 0x002fe200078e00ff */
[----:B--2---:R-:W-:-:S04]  /*0090*/  SHF.R.S32.HI R5, RZ, 0x17, R3 ;  /* 0x00000017ff057819 */ /* 0x004fc80000011403 */
[----:B------:R-:W-:Y:S02]  /*00a0*/  LOP3.LUT R0, R0, 0xfe, RZ, 0xc0, !PT ;  /* 0x000000fe00007812 */ /* 0x000fe400078ec0ff */
[----:B------:R-:W-:-:S03]  /*00b0*/  SGXT R5, R5, 0x1 ;  /* 0x000000010505781a */ /* 0x000fc60000000200 */
[----:B------:R-:W-:-:S04]  /*00c0*/  IMAD R3, R3, 0x100, R0 ;  /* 0x0000010003037824 */ /* 0x000fc800078e0200 */
[----:B------:R-:W-:Y:S01]  /*00d0*/  IMAD.HI R10, R3, -0x6db6db6d, R2 ;  /* 0x92492493030a7827 */ /* 0x000fe200078e0202 */
[----:B------:R-:W-:Y:S02]  /*00e0*/  LEA.HI R0, R5, R3, RZ, 0x8 ;  /* 0x0000000305007211 */ /* 0x000fe400078f40ff */
[----:B------:R-:W1:Y:S01]  /*00f0*/  LDC.64 R4, c[0x0][0x210] ;  /* 0x00008400ff047b82 */ /* 0x000e620000000a00 */
[----:B------:R-:W-:Y:S02]  /*0100*/  ISETP.GE.AND P0, PT, R3, 0xc400, PT ;  /* 0x0000c4000300780c */ /* 0x000fe40003f06270 */
[----:B------:R-:W-:Y:S02]  /*0110*/  SHF.R.U32.HI R11, RZ, 0x1f, R10 ;  /* 0x0000001fff0b7819 */ /* 0x000fe4000001160a */
[----:B------:R-:W-:Y:S02]  /*0120*/  SHF.R.S32.HI R7, RZ, 0x8, R0 ;  /* 0x00000008ff077819 */ /* 0x000fe40000011400 */
[----:B------:R-:W-:Y:S01]  /*0130*/  LEA.HI.SX32 R11, R10, R11, 0x16 ;  /* 0x0000000b0a0b7211 */ /* 0x000fe200078fb2ff */
[----:B------:R-:W-:-:S02]  /*0140*/  IMAD.MOV.U32 R10, RZ, RZ, RZ ;  /* 0x000000ffff0a7224 */ /* 0x000fc400078e00ff */
[----:B------:R-:W-:-:S04]  /*0150*/  IMAD.HI R2, R7, -0x6db6db6d, R6 ;  /* 0x9249249307027827 */ /* 0x000fc800078e0206 */
[----:B------:R-:W-:Y:S01]  /*0160*/  IMAD.HI R6, R11, -0x6db6db6d, R10 ;  /* 0x924924930b067827 */ /* 0x000fe200078e020a */
[----:B------:R-:W-:-:S04]  /*0170*/  SHF.R.U32.HI R13, RZ, 0x1f, R2 ;  /* 0x0000001fff0d7819 */ /* 0x000fc80000011602 */
[----:B------:R-:W-:Y:S02]  /*0180*/  SHF.R.U32.HI R9, RZ, 0x1f, R6 ;  /* 0x0000001fff097819 */ /* 0x000fe40000011606 */
[----:B------:R-:W-:Y:S02]  /*0190*/  LEA.HI.SX32 R13, R2, R13, 0x1e ;  /* 0x0000000d020d7211 */ /* 0x000fe400078ff2ff */
[----:B------:R-:W-:Y:S02]  /*01a0*/  LEA.HI.SX32 R9, R6, R9, 0x1e ;  /* 0x0000000906097211 */ /* 0x000fe400078ff2ff */
[----:B------:R-:W-:Y:S01]  /*01b0*/  LOP3.LUT R2, R0, 0xffffff00, RZ, 0xc0, !PT ;  /* 0xffffff0000027812 */ /* 0x000fe200078ec0ff */
[----:B------:R-:W-:Y:S01]  /*01c0*/  IMAD R0, R13, -0x7, R7 ;  /* 0xfffffff90d007824 */ /* 0x000fe200078e0207 */
[----:B------:R-:W-:Y:S01]  /*01d0*/  CS2R R12, SRZ ;  /* 0x00000000000c7805 */ /* 0x000fe2000001ff00 */
[----:B------:R-:W-:Y:S02]  /*01e0*/  IMAD R9, R9, -0x7, R11 ;  /* 0xfffffff909097824 */ /* 0x000fe400078e020b */
[----:B------:R-:W-:-:S02]  /*01f0*/  IMAD.IADD R10, R3, 0x1, -R2 ;  /* 0x00000001030a7824 */ /* 0x000fc400078e0a02 */
[----:B------:R-:W-:Y:S01]  /*0200*/  VIADD R6, R0, 0x1 ;  /* 0x0000000100067836 */ /* 0x000fe20000000000 */
[----:B------:R-:W-:Y:S01]  /*0210*/  LOP3.LUT R2, R9, R0, RZ, 0xfc, !PT ;  /* 0x0000000009027212 */ /* 0x000fe200078efcff */
[----:B------:R-:W-:Y:S01]  /*0220*/  IMAD R7, R11, 0x1c00, R10 ;  /* 0x00001c000b077824 */ /* 0x000fe200078e020a */
[----:B------:R-:W-:Y:S02]  /*0230*/  CS2R R10, SRZ ;  /* 0x00000000000a7805 */ /* 0x000fe4000001ff00 */
[----:B------:R-:W-:Y:S01]  /*0240*/  ISETP.GT.AND P2, PT, R2, -0x1, !P0 ;  /* 0xffffffff0200780c */ /* 0x000fe20004744270 */
[----:B------:R-:W-:Y:S01]  /*0250*/  IMAD R7, R0, 0x200, R7 ;  /* 0x0000020000077824 */ /* 0x000fe200078e0207 */
[----:B------:R-:W-:-:S03]  /*0260*/  ISETP.GE.U32.AND P0, PT, R6, 0x7, PT ;  /* 0x000000070600780c */ /* 0x000fc60003f06070 */
[C---:B------:R-:W-:Y:S02]  /*0270*/  VIADD R19, R7.reuse, 0x100 ;  /* 0x0000010007137836 */ /* 0x040fe40000000000 */
[----:B-1----:R-:W-:-:S04]  /*0280*/  IMAD.WIDE R16, R7, 0x4, R4 ;  /* 0x0000000407107825 */ /* 0x002fc800078e0204 */
[----:B------:R-:W-:Y:S02]  /*0290*/  IMAD.WIDE R18, R19, 0x4, R4 ;  /* 0x0000000413127825 */ /* 0x000fe400078e0204 */
[----:B------:R-:W2:Y:S01]  /*02a0*/  @P2 LDG.E.64 R12, desc[UR4][R16.64] ;  /* 0x00000004100c2981 */ /* 0x000ea2000c1e1b00 */
[----:B------:R-:W-:-:S03]  /*02b0*/  ISETP.GT.AND P1, PT, R9, -0x1, !P0 ;  /* 0xffffffff0900780c */ /* 0x000fc60004724270 */
[----:B------:R-:W3:Y:S01]  /*02c0*/  @P2 LDG.E.64 R10, desc[UR4][R18.64] ;  /* 0x00000004120a2981 */ /* 0x000ee2000c1e1b00 */
[----:B------:R-:W-:Y:S01]  /*02d0*/  ISETP.LT.AND P1, PT, R3, 0xc400, P1 ;  /* 0x0000c4000300780c */ /* 0x000fe20000f21270 */
[----:B------:R-:W-:-:S04]  /*02e0*/  VIADD R21, R7, 0x200 ;  /* 0x0000020007157836 */ /* 0x000fc80000000000 */
[----:B------:R-:W-:-:S08]  /*02f0*/  IMAD.WIDE R20, R21, 0x4, R4 ;  /* 0x0000000415147825 */ /* 0x000fd000078e0204 */
[----:B------:R-:W4:Y:S01]  /*0300*/  @P1 LDG.E.64 R14, desc[UR4][R20.64] ;  /* 0x00000004140e1981 */ /* 0x000f22000c1e1b00 */
[----:B--2---:R-:W-:Y:S02]  /*0310*/  SEL R2, R13, 0xff800000, P2 ;  /* 0xff8000000d027807 */ /* 0x004fe40001000000 */
[----:B------:R-:W-:Y:S02]  /*0320*/  SEL R13, R12, 0xff800000, P2 ;  /* 0xff8000000c0d7807 */ /* 0x000fe40001000000 */
[----:B---3--:R-:W-:Y:S02]  /*0330*/  SEL R11, R11, 0xff800000, P2 ;  /* 0xff8000000b0b7807 */ /* 0x008fe40001000000 */
[----:B------:R-:W-:Y:S02]  /*0340*/  SEL R10, R10, 0xff800000, P2 ;  /* 0xff8000000a0a7807 */ /* 0x000fe40001000000 */
[----:B------:R-:W-:Y:S02]  /*0350*/  FSETP.GT.AND P0, PT, R11, R2, PT ;  /* 0x000000020b00720b */ /* 0x000fe40003f04000 */
[----:B------:R-:W-:-:S02]  /*0360*/  FSETP.GT.AND P6, PT, R10, R13, PT ;  /* 0x0000000d0a00720b */ /* 0x000fc40003fc4000 */
[----:B------:R-:W-:Y:S02]  /*0370*/  FSETP.NAN.AND P3, PT, R11, R11, PT ;  /* 0x0000000b0b00720b */ /* 0x000fe40003f68000 */
[----:B----4-:R-:W-:-:S07]  /*0380*/  SEL R17, R14, 0xff800000, P1 ;  /* 0xff8000000e117807 */ /* 0x010fce0000800000 */
[----:B------:R-:W-:Y:S02]  /*0390*/  @!P0 SEL R11, R11, R2, P3 ;  /* 0x000000020b0b8207 */ /* 0x000fe40001800000 */
[C---:B------:R-:W-:Y:S02]  /*03a0*/  FSETP.NAN.AND P3, PT, R10.reuse, R10, PT ;  /* 0x0000000a0a00720b */ /* 0x040fe40003f68000 */
[----:B------:R-:W-:Y:S02]  /*03b0*/  SEL R2, R15, 0xff800000, P1 ;  /* 0xff8000000f027807 */ /* 0x000fe40000800000 */
[----:B------:R-:W-:Y:S01]  /*03c0*/  @!P6 SEL R10, R10, R13, P3 ;  /* 0x0000000d0a0ae207 */ /* 0x000fe20001800000 */
[----:B------:R-:W-:Y:S01]  /*03d0*/  VIADD R13, R7, 0xe00 ;  /* 0x00000e00070d7836 */ /* 0x000fe20000000000 */
[-C--:B------:R-:W-:Y:S02]  /*03e0*/  FSETP.NAN.AND P3, PT, R17, R17.reuse, PT ;  /* 0x000000111100720b */ /* 0x080fe40003f68000 */
[----:B------:R-:W-:Y:S01]  /*03f0*/  FSETP.GEU.AND P5, PT, R10, R17, PT ;  /* 0x000000110a00720b */ /* 0x000fe20003fae000 */
[----:B------:R-:W-:Y:S01]  /*0400*/  IMAD.WIDE R12, R13, 0x4, R4 ;  /* 0x000000040d0c7825 */ /* 0x000fe200078e0204 */
[----:B------:R-:W-:-:S02]  /*0410*/  FSETP.GEU.AND P4, PT, R11, R2, PT ;  /* 0x000000020b00720b */ /* 0x000fc40003f8e000 */
[----:B------:R-:W-:Y:S02]  /*0420*/  P2R R16, PR, RZ, 0x20 ;  /* 0x00000020ff107803 */ /* 0x000fe40000000000 */
[----:B------:R-:W-:-:S05]  /*0430*/  P2R R8, PR, RZ, 0x10 ;  /* 0x00000010ff087803 */ /* 0x000fca0000000000 */
[----:B------:R-:W-:Y:S02]  /*0440*/  @!P3 SEL R17, R17, R10, !P5 ;  /* 0x0000000a1111b207 */ /* 0x000fe40006800000 */
[----:B------:R-:W-:-:S13]  /*0450*/  FSETP.NAN.AND P3, PT, R2, R2, PT ;  /* 0x000000020200720b */ /* 0x000fda0003f68000 */
[----:B------:R-:W-:Y:S02]  /*0460*/  @!P3 SEL R2, R2, R11, !P4 ;  /* 0x0000000b0202b207 */ /* 0x000fe40006000000 */
[----:B------:R-:W-:-:S06]  /*0470*/  CS2R R10, SRZ ;  /* 0x00000000000a7805 */ /* 0x000fcc000001ff00 */
[----:B------:R-:W2:Y:S02]  /*0480*/  @P2 LDG.E.64 R10, desc[UR4][R12.64] ;  /* 0x000000040c0a2981 */ /* 0x000ea4000c1e1b00 */
[----:B--2---:R-:W-:-:S04]  /*0490*/  SEL R15, R11, 0xff800000, P2 ;  /* 0xff8000000b0f7807 */ /* 0x004fc80001000000 */
[-C--:B------:R-:W-:Y:S02]  /*04a0*/  FSETP.NAN.AND P3, PT, R15, R15.reuse, PT ;  /* 0x0000000f0f00720b */ /* 0x080fe40003f68000 */
[----:B------:R-:W-:-:S04]  /*04b0*/  FSETP.GEU.AND P4, PT, R2, R15, PT ;  /* 0x0000000f0200720b */ /* 0x000fc80003f8e000 */
[----:B------:R-:W-:-:S07]  /*04c0*/  P2R R21, PR, RZ, 0x10 ;  /* 0x00000010ff157803 */ /* 0x000fce0000000000 */
[----:B------:R-:W-:Y:S02]  /*04d0*/  @!P3 SEL R15, R15, R2, !P4 ;  /* 0x000000020f0fb207 */ /* 0x000fe40006000000 */
[----:B------:R-:W-:Y:S02]  /*04e0*/  SEL R2, R10, 0xff800000, P2 ;  /* 0xff8000000a027807 */ /* 0x000fe40001000000 */
[----:B------:R-:W-:Y:S02]  /*04f0*/  CS2R R10, SRZ ;  /* 0x00000000000a7805 */ /* 0x000fe4000001ff00 */
[-C--:B------:R-:W-:Y:S02]  /*0500*/  FSETP.NAN.AND P3, PT, R2, R2.reuse, PT ;  /* 0x000000020200720b */ /* 0x080fe40003f68000 */
[----:B------:R-:W-:-:S04]  /*0510*/  FSETP.GEU.AND P4, PT, R17, R2, PT ;  /* 0x000000021100720b */ /* 0x000fc80003f8e000 */
[----:B------:R-:W-:-:S07]  /*0520*/  P2R R18, PR, RZ, 0x10 ;  /* 0x00000010ff127803 */ /* 0x000fce0000000000 */
[----:B------:R-:W-:Y:S01]  /*0530*/  @!P3 SEL R2, R2, R17, !P4 ;  /* 0x000000110202b207 */ /* 0x000fe20006000000 */
[----:B------:R-:W-:-:S04]  /*0540*/  VIADD R17, R7, 0xf00 ;  /* 0x00000f0007117836 */ /* 0x000fc80000000000 */
[----:B------:R-:W-:-:S05]  /*0550*/  IMAD.WIDE R12, R17, 0x4, R4 ;  /* 0x00000004110c7825 */ /* 0x000fca00078e0204 */
[----:B------:R-:W2:Y:S02]  /*0560*/  @P2 LDG.E.64 R10, desc[UR4][R12.64] ;  /* 0x000000040c0a2981 */ /* 0x000ea4000c1e1b00 */
[----:B--2---:R-:W-:Y:S02]  /*0570*/  SEL R19, R10, 0xff800000, P2 ;  /* 0xff8000000a137807 */ /* 0x004fe40001000000 */
[----:B------:R-:W-:Y:S02]  /*0580*/  SEL R20, R11, 0xff800000, P2 ;  /* 0xff8000000b147807 */ /* 0x000fe40001000000 */
[----:B------:R-:W-:Y:S02]  /*0590*/  CS2R R10, SRZ ;  /* 0x00000000000a7805 */ /* 0x000fe4000001ff00 */
[-C--:B------:R-:W-:Y:S02]  /*05a0*/  FSETP.NAN.AND P2, PT, R19, R19.reuse, PT ;  /* 0x000000131300720b */ /* 0x080fe40003f48000 */
[----:B------:R-:W-:-:S02]  /*05b0*/  FSETP.GEU.AND P4, PT, R2, R19, PT ;  /* 0x000000130200720b */ /* 0x000fc40003f8e000 */
[----:B------:R-:W-:Y:S02]  /*05c0*/  FSETP.GEU.AND P5, PT, R15, R20, PT ;  /* 0x000000140f00720b */ /* 0x000fe40003fae000 */
[----:B------:R-:W-:Y:S02]  /*05d0*/  P2R R17, PR, RZ, 0x10 ;  /* 0x00000010ff117803 */ /* 0x000fe40000000000 */
[----:B------:R-:W-:-:S05]  /*05e0*/  P2R R14, PR, RZ, 0x20 ;  /* 0x00000020ff0e7803 */ /* 0x000fca0000000000 */
[----:B------:R-:W-:Y:S02]  /*05f0*/  @!P2 SEL R19, R19, R2, !P4 ;  /* 0x000000021313a207 */ /* 0x000fe40006000000 */
[----:B------:R-:W-:Y:S02]  /*0600*/  FSETP.NAN.AND P2, PT, R20, R20, PT ;  /* 0x000000141400720b */ /* 0x000fe40003f48000 */
[----:B------:R-:W-:-:S11]  /*0610*/  ISETP.NE.AND P4, PT, R18, RZ, PT ;  /* 0x000000ff1200720c */ /* 0x000fd60003f85270 */
[----:B------:R-:W-:Y:S02]  /*0620*/  @!P2 SEL R20, R20, R15, !P5 ;  /* 0x0000000f1414a207 */ /* 0x000fe40006800000 */
[----:B------:R-:W-:Y:S02]  /*0630*/  P2R R15, PR, RZ, 0x10 ;  /* 0x00000010ff0f7803 */ /* 0x000fe40000000000 */
[----:B------:R-:W-:Y:S01]  /*0640*/  ISETP.NE.AND P4, PT, R21, RZ, PT ;  /* 0x000000ff1500720c */ /* 0x000fe20003f85270 */
[----:B------:R-:W-:Y:S02]  /*0650*/  VIADD R21, R7, 0x1000 ;  /* 0x0000100007157836 */ /* 0x000fe40000000000 */
[----:B------:R-:W-:Y:S01]  /*0660*/  VIADD R2, R9, 0x1 ;  /* 0x0000000109027836 */ /* 0x000fe20000000000 */
[----:B------:R-:W-:Y:S01]  /*0670*/  P2R R18, PR, RZ, 0x10 ;  /* 0x00000010ff127803 */ /* 0x000fe20000000000 */
[----:B------:R-:W-:Y:S01]  /*0680*/  IMAD.WIDE R12, R21, 0x4, R4 ;  /* 0x00000004150c7825 */ /* 0x000fe200078e0204 */
[----:B------:R-:W-:-:S04]  /*0690*/  ISETP.NE.AND P4, PT, R8, RZ, PT ;  /* 0x000000ff0800720c */ /* 0x000fc80003f85270 */
[----:B------:R1:W2:Y:S01]  /*06a0*/  @P1 LDG.E.64 R10, desc[UR4][R12.64] ;  /* 0x000000040c0a1981 */ /* 0x0002a2000c1e1b00 */
[----:B------:R-:W-:Y:S01]  /*06b0*/  CS2R R8, SRZ ;  /* 0x0000000000087805 */ /* 0x000fe2000001ff00 */
[----:B-1----:R-:W-:-:S04]  /*06c0*/  VIADD R13, R7, 0x1d00 ;  /* 0x00001d00070d7836 */ /* 0x002fc80000000000 */
[----:B------:R-:W-:Y:S01]  /*06d0*/  IMAD.WIDE R12, R13, 0x4, R4 ;  /* 0x000000040d0c7825 */ /* 0x000fe200078e0204 */
[----:B--2---:R-:W-:-:S03]  /*06e0*/  SEL R23, R11, 0xff800000, P1 ;  /* 0xff8000000b177807 */ /* 0x004fc60000800000 */
[----:B------:R-:W-:Y:S01]  /*06f0*/  VIADD R11, R7, 0x1c00 ;  /* 0x00001c00070b7836 */ /* 0x000fe20000000000 */
[----:B------:R-:W-:Y:S02]  /*0700*/  SEL R21, R10, 0xff800000, P1 ;  /* 0xff8000000a157807 */ /* 0x000fe40000800000 */
[-C--:B------:R-:W-:Y:S01]  /*0710*/  FSETP.NAN.AND P1, PT, R23, R23.reuse, PT ;  /* 0x000000171700720b */ /* 0x080fe20003f28000 */
[----:B------:R-:W-:Y:S01]  /*0720*/  IMAD.WIDE R10, R11, 0x4, R4 ;  /* 0x000000040b0a7825 */ /* 0x000fe200078e0204 */
[----:B------:R-:W-:-:S11]  /*0730*/  FSETP.GEU.AND P3, PT, R20, R23, PT ;  /* 0x000000171400720b */ /* 0x000fd60003f6e000 */
[----:B------:R-:W-:Y:S02]  /*0740*/  @!P1 SEL R23, R23, R20, !P3 ;  /* 0x0000001417179207 */ /* 0x000fe40005800000 */
[-C--:B------:R-:W-:Y:S02]  /*0750*/  FSETP.NAN.AND P1, PT, R21, R21.reuse, PT ;  /* 0x000000151500720b */ /* 0x080fe40003f28000 */
[----:B------:R-:W-:Y:S02]  /*0760*/  SEL R20, RZ, 0x1, !P0 ;  /* 0x00000001ff147807 */ /* 0x000fe40004000000 */
[----:B------:R-:W-:-:S09]  /*0770*/  FSETP.GEU.AND P0, PT, R19, R21, PT ;  /* 0x000000151300720b */ /* 0x000fd20003f0e000 */
[----:B------:R-:W-:Y:S02]  /*0780*/  @!P1 SEL R21, R21, R19, !P0 ;  /* 0x0000001315159207 */ /* 0x000fe40004000000 */
[----:B------:R-:W-:-:S04]  /*0790*/  ISETP.GE.U32.AND P1, PT, R2, 0x7, PT ;  /* 0x000000070200780c */ /* 0x000fc80003f26070 */
[----:B------:R-:W-:-:S04]  /*07a0*/  ISETP.GT.AND P1, PT, R0, -0x1, !P1 ;  /* 0xffffffff0000780c */ /* 0x000fc80004f24270 */
[----:B------:R-:W-:-:S13]  /*07b0*/  ISETP.LT.AND P1, PT, R3, 0xc400, P1 ;  /* 0x0000c4000300780c */ /* 0x000fda0000f21270 */
[----:B------:R1:W2:Y:S01]  /*07c0*/  @P1 LDG.E.64 R8, desc[UR4][R10.64] ;  /* 0x000000040a081981 */ /* 0x0002a2000c1e1b00 */
[----:B------:R-:W-:Y:S02]  /*07d0*/  SEL R0, RZ, 0x1, !P6 ;  /* 0x00000001ff007807 */ /* 0x000fe40007000000 */
[----:B------:R-:W-:Y:S02]  /*07e0*/  SEL R20, R20, 0x2, P4 ;  /* 0x0000000214147807 */ /* 0x000fe40002000000 */
[----:B-1----:R-:W-:-:S06]  /*07f0*/  CS2R R10, SRZ ;  /* 0x00000000000a7805 */ /* 0x002fcc000001ff00 */
[----:B------:R-:W3:Y:S01]  /*0800*/  @P1 LDG.E.64 R10, desc[UR4][R12.64] ;  /* 0x000000040c0a1981 */ /* 0x000ee2000c1e1b00 */
[----:B--2---:R-:W-:Y:S02]  /*0810*/  SEL R8, R8, 0xff800000, P1 ;  /* 0xff80000008087807 */ /* 0x004fe40000800000 */
[----:B------:R-:W-:Y:S02]  /*0820*/  SEL R9, R9, 0xff800000, P1 ;  /* 0xff80000009097807 */ /* 0x000fe40000800000 */
[-C--:B------:R-:W-:Y:S02]  /*0830*/  FSETP.NAN.AND P5, PT, R8, R8.reuse, PT ;  /* 0x000000080800720b */ /* 0x080fe40003fa8000 */
[----:B------:R-:W-:Y:S02]  /*0840*/  FSETP.GEU.AND P2, PT, R21, R8, PT ;  /* 0x000000081500720b */ /* 0x000fe40003f4e000 */
[----:B------:R-:W-:-:S09]  /*0850*/  FSETP.GEU.AND P6, PT, R23, R9, PT ;  /* 0x000000091700720b */ /* 0x000fd20003fce000 */
[----:B------:R-:W-:Y:S02]  /*0860*/  @!P5 SEL R8, R8, R21, !P2 ;  /* 0x000000150808d207 */ /* 0x000fe40005000000 */
[----:B------:R-:W-:-:S13]  /*0870*/  FSETP.NAN.AND P5, PT, R9, R9, PT ;  /* 0x000000090900720b */ /* 0x000fda0003fa8000 */
[----:B------:R-:W-:Y:S02]  /*0880*/  @!P5 SEL R9, R9, R23, !P6 ;  /* 0x000000170909d207 */ /* 0x000fe40007000000 */
[----:B------:R-:W-:-:S04]  /*0890*/  ISETP.NE.AND P5, PT, R16, RZ, PT ;  /* 0x000000ff1000720c */ /* 0x000fc80003fa5270 */
[----:B------:R-:W-:Y:S02]  /*08a0*/  SEL R16, R0, 0x2, P5 ;  /* 0x0000000200107807 */ /* 0x000fe40002800000 */
[----:B---3--:R-:W-:-:S04]  /*08b0*/  SEL R0, R11, 0xff800000, P1 ;  /* 0xff8000000b007807 */ /* 0x008fc80000800000 */
[-C--:B------:R-:W-:Y:S02]  /*08c0*/  FSETP.NAN.AND P4, PT, R0, R0.reuse, PT ;  /* 0x000000000000720b */ /* 0x080fe40003f88000 */
[----:B------:R-:W-:-:S11]  /*08d0*/  FSETP.GEU.AND P5, PT, R9, R0, PT ;  /* 0x000000000900720b */ /* 0x000fd60003fae000 */
[----:B------:R-:W-:Y:S02]  /*08e0*/  @!P4 SEL R0, R0, R9, !P5 ;  /* 0x000000090000c207 */ /* 0x000fe40006800000 */
[----:B------:R-:W-:Y:S02]  /*08f0*/  SEL R9, R10, 0xff800000, P1 ;  /* 0xff8000000a097807 */ /* 0x000fe40000800000 */
[----:B------:R-:W-:-:S04]  /*0900*/  ISETP.GE.U32.AND P1, PT, R6, 0x7, PT ;  /* 0x000000070600780c */ /* 0x000fc80003f26070 */
[----:B------:R-:W-:Y:S01]  /*0910*/  ISETP.LT.U32.AND P1, PT, R2, 0x7, !P1 ;  /* 0x000000070200780c */ /* 0x000fe20004f21070 */
[----:B------:R-:W-:Y:S01]  /*0920*/  VIADD R11, R7, 0x1e00 ;  /* 0x00001e00070b7836 */ /* 0x000fe20000000000 */
[----:B------:R-:W-:Y:S01]  /*0930*/  ISETP.NE.AND P4, PT, R18, RZ, PT ;  /* 0x000000ff1200720c */ /* 0x000fe20003f85270 */
[----:B------:R-:W1:Y:S01]  /*0940*/  LDC.64 R6, c[0x0][0x218] ;  /* 0x00008600ff067b82 */ /* 0x000e620000000a00 */
[----:B------:R-:W-:Y:S01]  /*0950*/  ISETP.LT.AND P1, PT, R3, 0xc400, P1 ;  /* 0x0000c4000300780c */ /* 0x000fe20000f21270 */
[----:B------:R-:W-:Y:S01]  /*0960*/  IMAD.WIDE R10, R11, 0x4, R4 ;  /* 0x000000040b0a7825 */ /* 0x000fe200078e0204 */
[----:B------:R-:W-:-:S11]  /*0970*/  CS2R R4, SRZ ;  /* 0x0000000000047805 */ /* 0x000fd6000001ff00 */
[----:B------:R-:W2:Y:S01]  /*0980*/  @P1 LDG.E.64 R4, desc[UR4][R10.64] ;  /* 0x000000040a041981 */ /* 0x000ea2000c1e1b00 */
[----:B------:R-:W-:Y:S02]  /*0990*/  SEL R20, R20, 0x3, P4 ;  /* 0x0000000314147807 */ /* 0x000fe40002000000 */
[----:B------:R-:W-:-:S04]  /*09a0*/  ISETP.NE.AND P4, PT, R15, RZ, PT ;  /* 0x000000ff0f00720c */ /* 0x000fc80003f85270 */
[----:B------:R-:W-:Y:S02]  /*09b0*/  SEL R16, R16, 0x3, P4 ;  /* 0x0000000310107807 */ /* 0x000fe40002000000 */
[----:B------:R-:W-:-:S04]  /*09c0*/  ISETP.NE.AND P4, PT, R17, RZ, PT ;  /* 0x000000ff1100720c */ /* 0x000fc80003f85270 */
[----:B------:R-:W-:-:S04]  /*09d0*/  SEL R16, R16, 0x4, P4 ;  /* 0x0000000410107807 */ /* 0x000fc80002000000 */
[----:B------:R-:W-:-:S04]  /*09e0*/  SEL R16, R16, 0x5, P0 ;  /* 0x0000000510107807 */ /* 0x000fc80000000000 */
[----:B------:R-:W-:Y:S02]  /*09f0*/  SEL R16, R16, 0x6, P2 ;  /* 0x0000000610107807 */ /* 0x000fe40001000000 */
[----:B------:R-:W-:-:S04]  /*0a00*/  FSETP.GEU.AND P2, PT, R8, R9, PT ;  /* 0x000000090800720b */ /* 0x000fc80003f4e000 */
[----:B------:R-:W-:Y:S01]  /*0a10*/  SEL R16, R16, 0x7, P2 ;  /* 0x0000000710107807 */ /* 0x000fe20001000000 */
[----:B-1----:R-:W-:Y:S01]  /*0a20*/  IMAD.WIDE R6, R3, 0x4, R6 ;  /* 0x0000000403067825 */ /* 0x002fe200078e0206 */
[----:B--2---:R-:W-:Y:S02]  /*0a30*/  SEL R4, R4, 0xff800000, P1 ;  /* 0xff80000004047807 */ /* 0x004fe40000800000 */
[----:B------:R-:W-:Y:S02]  /*0a40*/  SEL R5, R5, 0xff800000, P1 ;  /* 0xff80000005057807 */ /* 0x000fe40000800000 */
[----:B------:R-:W-:-:S04]  /*0a50*/  ISETP.NE.AND P1, PT, R14, RZ, PT ;  /* 0x000000ff0e00720c */ /* 0x000fc80003f25270 */
[----:B------:R-:W-:Y:S02]  /*0a60*/  SEL R20, R20, 0x4, P1 ;  /* 0x0000000414147807 */ /* 0x000fe40000800000 */
[----:B------:R-:W-:Y:S02]  /*0a70*/  FSETP.NAN.AND P1, PT, R9, R9, PT ;  /* 0x000000090900720b */ /* 0x000fe40003f28000 */
[----:B------:R-:W-:Y:S02]  /*0a80*/  FSETP.NAN.AND P0, PT, R5, R5, PT ;  /* 0x000000050500720b */ /* 0x000fe40003f08000 */
[----:B------:R-:W-:Y:S02]  /*0a90*/  SEL R20, R20, 0x5, P3 ;  /* 0x0000000514147807 */ /* 0x000fe40001800000 */
[----:B------:R-:W-:Y:S02]  /*0aa0*/  FSETP.NAN.AND P3, PT, R4, R4, PT ;  /* 0x000000040400720b */ /* 0x000fe40003f68000 */
[----:B------:R-:W-:-:S02]  /*0ab0*/  SEL R20, R20, 0x6, P6 ;  /* 0x0000000614147807 */ /* 0x000fc40003000000 */
[----:B------:R-:W-:-:S03]  /*0ac0*/  ISETP.GE.AND P6, PT, R3, 0xc400, PT ;  /* 0x0000c4000300780c */ /* 0x000fc60003fc6270 */
[----:B------:R-:W-:Y:S02]  /*0ad0*/  @!P1 SEL R9, R9, R8, !P2 ;  /* 0x0000000809099207 */ /* 0x000fe40005000000 */
[----:B------:R-:W-:Y:S02]  /*0ae0*/  FSETP.GEU.AND P1, PT, R0, R5, PT ;  /* 0x000000050000720b */ /* 0x000fe40003f2e000 */
[----:B------:R-:W-:Y:S02]  /*0af0*/  FSETP.GEU.AND P4, PT, R9, R4, PT ;  /* 0x000000040900720b */ /* 0x000fe40003f8e000 */
[----:B------:R-:W-:Y:S02]  /*0b00*/  @!P0 SEL R5, R5, R0, !P1 ;  /* 0x0000000005058207 */ /* 0x000fe40004800000 */
[----:B------:R-:W-:Y:S02]  /*0b10*/  SEL R20, R20, 0x7, P5 ;  /* 0x0000000714147807 */ /* 0x000fe40002800000 */
[----:B------:R-:W-:-:S02]  /*0b20*/  SEL R0, R16, 0x8, P4 ;  /* 0x0000000810007807 */ /* 0x000fc40002000000 */
[----:B------:R-:W-:Y:S02]  /*0b30*/  @!P3 SEL R4, R4, R9, !P4 ;  /* 0x000000090404b207 */ /* 0x000fe40006000000 */
[----:B------:R-:W-:Y:S02]  /*0b40*/  IADD3 R2, P0, R3, UR6, RZ ;  /* 0x0000000603027c10 */ /* 0x000fe4000ff1e0ff */
[----:B------:R-:W-:Y:S02]  /*0b50*/  SEL R9, R20, 0x8, P1 ;  /* 0x0000000814097807 */ /* 0x000fe40000800000 */
[----:B------:R-:W-:Y:S01]  /*0b60*/  LOP3.LUT R0, R0, 0xff, RZ, 0xc0, !PT ;  /* 0x000000ff00007812 */ /* 0x000fe200078ec0ff */
[----:B------:R1:W-:Y:S01]  /*0b70*/  @!P6 STG.E.64 desc[UR4][R6.64], R4 ;  /* 0x000000040600e986 */ /* 0x0003e2000c101b04 */
[----:B------:R-:W-:-:S03]  /*0b80*/  LEA.HI.X.SX32 R3, R3, UR7, 0x1, P0 ;  /* 0x0000000703037c11 */ /* 0x000fc600080f0eff */
[----:B------:R-:W-:Y:S01]  /*0b90*/  IMAD R9, R9, 0x100, R0 ;  /* 0x0000010009097824 */ /* 0x000fe200078e0200 */
[----:B------:R-:W-:Y:S06]  /*0ba0*/  @P6 EXIT ;  /* 0x000000000000694d */ /* 0x000fec0003800000 */
[----:B------:R-:W-:Y:S01]  /*0bb0*/  STG.E.U16 desc[UR4][R2.64], R9 ;  /* 0x0000000902007986 */ /* 0x000fe2000c101504 */
[----:B------:R-:W-:Y:S05]  /*0bc0*/  EXIT ;  /* 0x000000000000794d */ /* 0x000fea0003800000 */
.L_x_0:
[----:B------:R-:W-:-:S00]  /*0bd0*/  BRA `(.L_x_0) ;  /* 0xfffffffc00fc7947 */ /* 0x000fc0000383ffff */
[----:B------:R-:W-:-:S00]  /*0be0*/  NOP ;  /* 0x0000000000007918 */ /* 0x000fc00000000000 */
        /* <DEDUP_REMOVED lines=9> */
.L_x_1:


//--------------------- .nv.constant0.triton_poi_fused_max_pool2d_with_indices_14 --------------------------
	.section	.nv.constant0.triton_poi_fused_max_pool2d_with_indices_14,"a",@progbits
	.sectionflags	@""
	.align	4
.nv.constant0.triton_poi_fused_max_pool2d_with_indices_14:
	.zero		556
